//
// Generated by NVIDIA NVVM Compiler
//
// Compiler Build ID: CL-36424714
// Cuda compilation tools, release 13.0, V13.0.88
// Based on NVVM 20.0.0
//

.version 9.0
.target sm_100
.address_size 64

	// .globl	_Z9vecmabitePiS_m

.visible .entry _Z9vecmabitePiS_m(
	.param .u64 .ptr .align 1 _Z9vecmabitePiS_m_param_0,
	.param .u64 .ptr .align 1 _Z9vecmabitePiS_m_param_1,
	.param .u64 _Z9vecmabitePiS_m_param_2
)
{
	.reg .b32 	%r<4>;
	.reg .b64 	%rd<9>;

	ld.param.u64 	%rd1, [_Z9vecmabitePiS_m_param_0];
	ld.param.u64 	%rd2, [_Z9vecmabitePiS_m_param_1];
	cvta.to.global.u64 	%rd3, %rd1;
	cvta.to.global.u64 	%rd4, %rd2;
	mov.u32 	%r1, %tid.x;
	shl.b32 	%r2, %r1, 1;
	mul.wide.u32 	%rd5, %r2, 4;
	add.s64 	%rd6, %rd4, %rd5;
	ld.global.u32 	%r3, [%rd6];
	mul.wide.u32 	%rd7, %r1, 4;
	add.s64 	%rd8, %rd3, %rd7;
	st.global.u32 	[%rd8], %r3;
	ret;

}


// ===== COMPILED SASS (sm_100) =====

	.target	sm_100

	.elftype	@"ET_EXEC"


//--------------------- .note.nv.tkinfo           --------------------------
	.section	.note.nv.tkinfo,"",@"SHT_NOTE"
	.sectionflags	@"SHF_NOTE_NV_TKINFO"
	.tkinfo
        /*0018*/ 	.word	0x00000002
        /*0030*/ 	.string	""
        /*0030*/ 	.string	"ptxas"
        /*0030*/ 	.string	"Cuda compilation tools, release 13.0, V13.0.88"
        /*0030*/ 	.string	"Build cuda_13.0.r13.0/compiler.36424714_0"
        /*0030*/ 	.string	"-arch sm_100 -m 64 "



//--------------------- .note.nv.cuinfo           --------------------------
	.section	.note.nv.cuinfo,"",@"SHT_NOTE"
	.sectionflags	@"SHF_NOTE_NV_CUINFO"
        /*0018*/ 	.short	0x0002
        /*001a*/ 	.short	0x0064
        /*001c*/ 	.short	0x0082
	.zero		2


//--------------------- .nv.info                  --------------------------
	.section	.nv.info,"",@"SHT_CUDA_INFO"
	.align	4


	//----- nvinfo : EIATTR_REGCOUNT
	.align		4
        /*0000*/ 	.byte	0x04, 0x2f
        /*0002*/ 	.short	(.L_1 - .L_0)
	.align		4
.L_0:
        /*0004*/ 	.word	index@(_Z9vecmabitePiS_m)
        /*0008*/ 	.word	0x0000000a


	//----- nvinfo : EIATTR_FRAME_SIZE
	.align		4
.L_1:
        /*000c*/ 	.byte	0x04, 0x11
        /*000e*/ 	.short	(.L_3 - .L_2)
	.align		4
.L_2:
        /*0010*/ 	.word	index@(_Z9vecmabitePiS_m)
        /*0014*/ 	.word	0x00000000


	//----- nvinfo : EIATTR_MIN_STACK_SIZE
	.align		4
.L_3:
        /*0018*/ 	.byte	0x04, 0x12
        /*001a*/ 	.short	(.L_5 - .L_4)
	.align		4
.L_4:
        /*001c*/ 	.word	index@(_Z9vecmabitePiS_m)
        /*0020*/ 	.word	0x00000000
.L_5:


//--------------------- .nv.compat                --------------------------
	.section	.nv.compat,"",@"SHT_CUDA_COMPAT_INFO"
	.align	4
        /*0000*/ 	.byte	0x02, 0x09, 0x00, 0x00, 0x02, 0x02, 0x01, 0x00, 0x02, 0x05, 0x05, 0x00, 0x03, 0x07, 0x01, 0x01
        /*0010*/ 	.byte	0x02, 0x03, 0x00, 0x00, 0x02, 0x06, 0x01, 0x00, 0x04, 0x0b, 0x08, 0x00, 0x09, 0x00, 0x00, 0x00
        /*0020*/ 	.byte	0x00, 0x00, 0x00, 0x00


//--------------------- .nv.info._Z9vecmabitePiS_m --------------------------
	.section	.nv.info._Z9vecmabitePiS_m,"",@"SHT_CUDA_INFO"
	.sectionflags	@""
	.align	4


	//----- nvinfo : EIATTR_CUDA_API_VERSION
	.align		4
        /*0000*/ 	.byte	0x04, 0x37
        /*0002*/ 	.short	(.L_7 - .L_6)
.L_6:
        /*0004*/ 	.word	0x00000082


	//----- nvinfo : EIATTR_KPARAM_INFO
	.align		4
.L_7:
        /*0008*/ 	.byte	0x04, 0x17
        /*000a*/ 	.short	(.L_9 - .L_8)
.L_8:
        /*000c*/ 	.word	0x00000000
        /*0010*/ 	.short	0x0002
        /*0012*/ 	.short	0x0010
        /*0014*/ 	.byte	0x00, 0xf0, 0x21, 0x00


	//----- nvinfo : EIATTR_KPARAM_INFO
	.align		4
.L_9:
        /*0018*/ 	.byte	0x04, 0x17
        /*001a*/ 	.short	(.L_11 - .L_10)
.L_10:
        /*001c*/ 	.word	0x00000000
        /*0020*/ 	.short	0x0001
        /*0022*/ 	.short	0x0008
        /*0024*/ 	.byte	0x00, 0xf5, 0x21, 0x00


	//----- nvinfo : EIATTR_KPARAM_INFO
	.align		4
.L_11:
        /*0028*/ 	.byte	0x04, 0x17
        /*002a*/ 	.short	(.L_13 - .L_12)
.L_12:
        /*002c*/ 	.word	0x00000000
        /*0030*/ 	.short	0x0000
        /*0032*/ 	.short	0x0000
        /*0034*/ 	.byte	0x00, 0xf5, 0x21, 0x00


	//----- nvinfo : EIATTR_SPARSE_MMA_MASK
	.align		4
.L_13:
        /*0038*/ 	.byte	0x03, 0x50
        /*003a*/ 	.short	0x0000


	//----- nvinfo : EIATTR_MAXREG_COUNT
	.align		4
        /*003c*/ 	.byte	0x03, 0x1b
        /*003e*/ 	.short	0x00ff


	//----- nvinfo : EIATTR_MERCURY_ISA_VERSION
	.align		4
        /*0040*/ 	.byte	0x03, 0x5f
        /*0042*/ 	.short	0x0101


	//----- nvinfo : EIATTR_VRC_CTA_INIT_COUNT
	.align		4
        /*0044*/ 	.byte	0x02, 0x4a
	.zero		1
	.zero		1


	//----- nvinfo : EIATTR_EXIT_INSTR_OFFSETS
	.align		4
        /*0048*/ 	.byte	0x04, 0x1c
        /*004a*/ 	.short	(.L_15 - .L_14)


	//   ....[0]....
.L_14:
        /*004c*/ 	.word	0x000000a0


	//----- nvinfo : EIATTR_CBANK_PARAM_SIZE
	.align		4
.L_15:
        /*0050*/ 	.byte	0x03, 0x19
        /*0052*/ 	.short	0x0018


	//----- nvinfo : EIATTR_PARAM_CBANK
	.align		4
        /*0054*/ 	.byte	0x04, 0x0a
        /*0056*/ 	.short	(.L_17 - .L_16)
	.align		4
.L_16:
        /*0058*/ 	.word	index@(.nv.constant0._Z9vecmabitePiS_m)
        /*005c*/ 	.short	0x0380
        /*005e*/ 	.short	0x0018


	//----- nvinfo : EIATTR_SW_WAR
	.align		4
.L_17:
        /*0060*/ 	.byte	0x04, 0x36
        /*0062*/ 	.short	(.L_19 - .L_18)
.L_18:
        /*0064*/ 	.word	0x00000008
.L_19:


//--------------------- .nv.callgraph             --------------------------
	.section	.nv.callgraph,"",@"SHT_CUDA_CALLGRAPH"
	.align	4
	.sectionentsize	8
	.align		4
        /*0000*/ 	.word	0x00000000
	.align		4
        /*0004*/ 	.word	0xffffffff
	.align		4
        /*0008*/ 	.word	0x00000000
	.align		4
        /*000c*/ 	.word	0xfffffffe
	.align		4
        /*0010*/ 	.word	0x00000000
	.align		4
        /*0014*/ 	.word	0xfffffffd
	.align		4
        /*0018*/ 	.word	0x00000000
	.align		4
        /*001c*/ 	.word	0xfffffffc


//--------------------- .text._Z9vecmabitePiS_m   --------------------------
	.section	.text._Z9vecmabitePiS_m,"ax",@progbits
	.align	128
        .global         _Z9vecmabitePiS_m
        .type           _Z9vecmabitePiS_m,@function
        .size           _Z9vecmabitePiS_m,(.L_x_1 - _Z9vecmabitePiS_m)
        .other          _Z9vecmabitePiS_m,@"STO_CUDA_ENTRY STV_DEFAULT"
_Z9vecmabitePiS_m:
.text._Z9vecmabitePiS_m:
[----:B------:R-:W-:Y:S01]  /*0000*/  LDC R1, c[0x0][0x37c] ;  /* 0x0000df00ff017b82 */ /* 0x000fe20000000800 */
[----:B------:R-:W0:Y:S07]  /*0010*/  S2R R7, SR_TID.X ;  /* 0x0000000000077919 */ /* 0x000e2e0000002100 */
[----:B------:R-:W1:Y:S01]  /*0020*/  LDC.64 R2, c[0x0][0x388] ;  /* 0x0000e200ff027b82 */ /* 0x000e620000000a00 */
[----:B------:R-:W2:Y:S01]  /*0030*/  LDCU.64 UR4, c[0x0][0x358] ;  /* 0x00006b00ff0477ac */ /* 0x000ea20008000a00 */
[----:B0-----:R-:W-:-:S05]  /*0040*/  SHF.L.U32 R5, R7, 0x1, RZ ;  /* 0x0000000107057819 */ /* 0x001fca00000006ff */
[----:B-1----:R-:W-:Y:S02]  /*0050*/  IMAD.WIDE.U32 R2, R5, 0x4, R2 ;  /* 0x0000000405027825 */ /* 0x002fe400078e0002 */
[----:B------:R-:W0:Y:S04]  /*0060*/  LDC.64 R4, c[0x0][0x380] ;  /* 0x0000e000ff047b82 */ /* 0x000e280000000a00 */
[----:B--2---:R-:W2:Y:S01]  /*0070*/  LDG.E R3, desc[UR4][R2.64] ;  /* 0x0000000402037981 */ /* 0x004ea2000c1e1900 */
[----:B0-----:R-:W-:-:S05]  /*0080*/  IMAD.WIDE.U32 R4, R7, 0x4, R4 ;  /* 0x0000000407047825 */ /* 0x001fca00078e0004 */
[----:B--2---:R-:W-:Y:S01]  /*0090*/  STG.E desc[UR4][R4.64], R3 ;  /* 0x0000000304007986 */ /* 0x004fe2000c101904 */
[----:B------:R-:W-:Y:S05]  /*00a0*/  EXIT ;  /* 0x000000000000794d */ /* 0x000fea0003800000 */
.L_x_0:
[----:B------:R-:W-:-:S00]  /*00b0*/  BRA `(.L_x_0) ;  /* 0xfffffffc00fc7947 */ /* 0x000fc0000383ffff */
[----:B------:R-:W-:-:S00]  /*00c0*/  NOP ;  /* 0x0000000000007918 */ /* 0x000fc00000000000 */
        /* <DEDUP_REMOVED lines=11> */
.L_x_1:


//--------------------- .nv.shared.reserved.0     --------------------------
	.section	.nv.shared.reserved.0,"aw",@nobits
	.weak		__nv_reservedSMEM_offset_0_alias
	.size		__nv_reservedSMEM_offset_0_alias, 0, 64
	.other		__nv_reservedSMEM_offset_0_alias,@"STO_CUDA_RESERVED_SHARED STV_DEFAULT"
__nv_reservedSMEM_offset_0_alias:
	.zero		0
	.zero		64


//--------------------- .nv.constant0._Z9vecmabitePiS_m --------------------------
	.section	.nv.constant0._Z9vecmabitePiS_m,"a",@progbits
	.sectionflags	@""
	.align	4
.nv.constant0._Z9vecmabitePiS_m:
	.zero		920


//--------------------- SYMBOLS --------------------------

	.type		.nv.reservedSmem.offset0,@object
	.size		.nv.reservedSmem.offset0,0x4
